	.headerflags	@"EF_CUDA_TEXMODE_UNIFIED EF_CUDA_64BIT_ADDRESS EF_CUDA_ACCELERATORS EF_CUDA_SM90 EF_CUDA_VIRTUAL_SM(EF_CUDA_SM90)"
	.elftype	@"ET_EXEC"


//--------------------- .nv.info                  --------------------------
	.section	.nv.info,"",@"SHT_CUDA_INFO"
	.align	4


	//----- nvinfo : EIATTR_REGCOUNT
	.align		4
        /*0000*/ 	.byte	0x04, 0x2f
        /*0002*/ 	.short	(.L_3 - .L_2)
	.align		4
.L_2:
        /*0004*/ 	.word	index@(triton_poi_fused__native_batch_norm_legit_no_training_2)
        /*0008*/ 	.word	0x00000011


	//----- nvinfo : EIATTR_MIN_STACK_SIZE
	.align		4
.L_3:
        /*000c*/ 	.byte	0x04, 0x12
        /*000e*/ 	.short	(.L_5 - .L_4)
	.align		4
.L_4:
        /*0010*/ 	.word	index@(triton_poi_fused__native_batch_norm_legit_no_training_2)
        /*0014*/ 	.word	0x00000000


	//----- nvinfo : EIATTR_FRAME_SIZE
	.align		4
.L_5:
        /*0018*/ 	.byte	0x04, 0x11
        /*001a*/ 	.short	(.L_7 - .L_6)
	.align		4
.L_6:
        /*001c*/ 	.word	index@(triton_poi_fused__native_batch_norm_legit_no_training_2)
        /*0020*/ 	.word	0x00000000


	//----- nvinfo : EIATTR_MIN_STACK_SIZE
	.align		4
.L_7:
        /*0024*/ 	.byte	0x04, 0x12
        /*0026*/ 	.short	(.L_9 - .L_8)
	.align		4
.L_8:
        /*0028*/ 	.word	index@(triton_poi_fused__native_batch_norm_legit_no_training_2)
        /*002c*/ 	.word	0x00000000
.L_9:


//--------------------- .nv.info.triton_poi_fused__native_batch_norm_legit_no_training_2 --------------------------
	.section	.nv.info.triton_poi_fused__native_batch_norm_legit_no_training_2,"",@"SHT_CUDA_INFO"
	.sectionflags	@""
	.align	4


	//----- nvinfo : EIATTR_CUDA_API_VERSION
	.align		4
        /*0000*/ 	.byte	0x04, 0x37
        /*0002*/ 	.short	(.L_11 - .L_10)
.L_10:
        /*0004*/ 	.word	0x0000007c


	//----- nvinfo : EIATTR_KPARAM_INFO
	.align		4
.L_11:
        /*0008*/ 	.byte	0x04, 0x17
        /*000a*/ 	.short	(.L_13 - .L_12)
.L_12:
        /*000c*/ 	.word	0x00000000
        /*0010*/ 	.short	0x0006
        /*0012*/ 	.short	0x0030
        /*0014*/ 	.byte	0x00, 0xf0, 0x11, 0x00


	//----- nvinfo : EIATTR_KPARAM_INFO
	.align		4
.L_13:
        /*0018*/ 	.byte	0x04, 0x17
        /*001a*/ 	.short	(.L_15 - .L_14)
.L_14:
        /*001c*/ 	.word	0x00000000
        /*0020*/ 	.short	0x0005
        /*0022*/ 	.short	0x0028
        /*0024*/ 	.byte	0x00, 0xf4, 0x21, 0x00


	//----- nvinfo : EIATTR_KPARAM_INFO
	.align		4
.L_15:
        /*0028*/ 	.byte	0x04, 0x17
        /*002a*/ 	.short	(.L_17 - .L_16)
.L_16:
        /*002c*/ 	.word	0x00000000
        /*0030*/ 	.short	0x0004
        /*0032*/ 	.short	0x0020
        /*0034*/ 	.byte	0x00, 0xf4, 0x21, 0x00


	//----- nvinfo : EIATTR_KPARAM_INFO
	.align		4
.L_17:
        /*0038*/ 	.byte	0x04, 0x17
        /*003a*/ 	.short	(.L_19 - .L_18)
.L_18:
        /*003c*/ 	.word	0x00000000
        /*0040*/ 	.short	0x0003
        /*0042*/ 	.short	0x0018
        /*0044*/ 	.byte	0x00, 0xf4, 0x21, 0x00


	//----- nvinfo : EIATTR_KPARAM_INFO
	.align		4
.L_19:
        /*0048*/ 	.byte	0x04, 0x17
        /*004a*/ 	.short	(.L_21 - .L_20)
.L_20:
        /*004c*/ 	.word	0x00000000
        /*0050*/ 	.short	0x0002
        /*0052*/ 	.short	0x0010
        /*0054*/ 	.byte	0x00, 0xf4, 0x21, 0x00


	//----- nvinfo : EIATTR_KPARAM_INFO
	.align		4
.L_21:
        /*0058*/ 	.byte	0x04, 0x17
        /*005a*/ 	.short	(.L_23 - .L_22)
.L_22:
        /*005c*/ 	.word	0x00000000
        /*0060*/ 	.short	0x0001
        /*0062*/ 	.short	0x0008
        /*0064*/ 	.byte	0x00, 0xf4, 0x21, 0x00


	//----- nvinfo : EIATTR_KPARAM_INFO
	.align		4
.L_23:
        /*0068*/ 	.byte	0x04, 0x17
        /*006a*/ 	.short	(.L_25 - .L_24)
.L_24:
        /*006c*/ 	.word	0x00000000
        /*0070*/ 	.short	0x0000
        /*0072*/ 	.short	0x0000
        /*0074*/ 	.byte	0x00, 0xf4, 0x21, 0x00


	//----- nvinfo : EIATTR_SPARSE_MMA_MASK
	.align		4
.L_25:
        /*0078*/ 	.byte	0x03, 0x50
        /*007a*/ 	.short	0x0000


	//----- nvinfo : EIATTR_MAXREG_COUNT
	.align		4
        /*007c*/ 	.byte	0x03, 0x1b
        /*007e*/ 	.short	0x00ff


	//----- nvinfo : EIATTR_EXIT_INSTR_OFFSETS
	.align		4
        /*0080*/ 	.byte	0x04, 0x1c
        /*0082*/ 	.short	(.L_27 - .L_26)


	//   ....[0]....
.L_26:
        /*0084*/ 	.word	0x00000310


	//----- nvinfo : EIATTR_REQNTID
	.align		4
.L_27:
        /*0088*/ 	.byte	0x04, 0x10
        /*008a*/ 	.short	(.L_29 - .L_28)
.L_28:
        /*008c*/ 	.word	0x00000080
        /*0090*/ 	.word	0x00000001
        /*0094*/ 	.word	0x00000001


	//----- nvinfo : EIATTR_CBANK_PARAM_SIZE
	.align		4
.L_29:
        /*0098*/ 	.byte	0x03, 0x19
        /*009a*/ 	.short	0x0034


	//----- nvinfo : EIATTR_PARAM_CBANK
	.align		4
        /*009c*/ 	.byte	0x04, 0x0a
        /*009e*/ 	.short	(.L_31 - .L_30)
	.align		4
.L_30:
        /*00a0*/ 	.word	index@(.nv.constant0.triton_poi_fused__native_batch_norm_legit_no_training_2)
        /*00a4*/ 	.short	0x0210
        /*00a6*/ 	.short	0x0034


	//----- nvinfo : EIATTR_SW_WAR
	.align		4
.L_31:
        /*00a8*/ 	.byte	0x04, 0x36
        /*00aa*/ 	.short	(.L_33 - .L_32)
.L_32:
        /*00ac*/ 	.word	0x00000008
.L_33:


//--------------------- .nv.callgraph             --------------------------
	.section	.nv.callgraph,"",@"SHT_CUDA_CALLGRAPH"
	.align	4
	.sectionentsize	8
	.align		4
        /*0000*/ 	.word	0x00000000
	.align		4
        /*0004*/ 	.word	0xffffffff
	.align		4
        /*0008*/ 	.word	0x00000000
	.align		4
        /*000c*/ 	.word	0xfffffffe
	.align		4
        /*0010*/ 	.word	0x00000000
	.align		4
        /*0014*/ 	.word	0xfffffffd
	.align		4
        /*0018*/ 	.word	0x00000000
	.align		4
        /*001c*/ 	.word	0xfffffffc


//--------------------- .nv.constant4             --------------------------
	.section	.nv.constant4,"a",@progbits
	.align	8
	.align		8
.nv.constant4:
        /*0000*/ 	.dword	_$_str
	.align		8
        /*0008*/ 	.dword	_$_str_$_2


//--------------------- .text.triton_poi_fused__native_batch_norm_legit_no_training_2 --------------------------
	.section	.text.triton_poi_fused__native_batch_norm_legit_no_training_2,"ax",@progbits
	.align	128
        .global         triton_poi_fused__native_batch_norm_legit_no_training_2
        .type           triton_poi_fused__native_batch_norm_legit_no_training_2,@function
        .size           triton_poi_fused__native_batch_norm_legit_no_training_2,(.L_x_1 - triton_poi_fused__native_batch_norm_legit_no_training_2)
        .other          triton_poi_fused__native_batch_norm_legit_no_training_2,@"STO_CUDA_ENTRY STV_DEFAULT"
triton_poi_fused__native_batch_norm_legit_no_training_2:
.text.triton_poi_fused__native_batch_norm_legit_no_training_2:
[----:B------:R-:W-:Y:S01]  /*0000*/  LDC R1, c[0x0][0x28] ;  /* 0x00000a00ff017b82 */ /* 0x000fe20000000800 */
[----:B------:R-:W1:Y:S07]  /*0010*/  S2R R0, SR_TID.X ;  /* 0x0000000000007919 */ /* 0x000e6e0000002100 */
[----:B------:R-:W2:Y:S01]  /*0020*/  LDC.64 R6, c[0x0][0x220] ;  /* 0x00008800ff067b82 */ /* 0x000ea20000000a00 */
[----:B------:R-:W-:Y:S01]  /*0030*/  ULDC.64 UR4, c[0x0][0x208] ;  /* 0x0000820000047ab9 */ /* 0x000fe20000000a00 */
[----:B------:R-:W3:Y:S06]  /*0040*/  S2R R5, SR_CTAID.X ;  /* 0x0000000000057919 */ /* 0x000eec0000002500 */
[----:B------:R-:W4:Y:S08]  /*0050*/  LDC.64 R8, c[0x0][0x228] ;  /* 0x00008a00ff087b82 */ /* 0x000f300000000a00 */
[----:B------:R-:W5:Y:S01]  /*0060*/  LDC.64 R10, c[0x0][0x230] ;  /* 0x00008c00ff0a7b82 */ /* 0x000f620000000a00 */
[----:B-1----:R-:W-:-:S02]  /*0070*/  SHF.L.U32 R0, R0, 0x1, RZ ;  /* 0x0000000100007819 */ /* 0x002fc400000006ff */
[----:B---3--:R-:W-:Y:S02]  /*0080*/  SHF.R.S32.HI R3, RZ, 0x17, R5 ;  /* 0x00000017ff037819 */ /* 0x008fe40000011405 */
[----:B------:R-:W-:Y:S02]  /*0090*/  LOP3.LUT R0, R0, 0xfe, RZ, 0xc0, !PT ;  /* 0x000000fe00007812 */ /* 0x000fe400078ec0ff */
[----:B------:R-:W-:Y:S02]  /*00a0*/  SGXT R3, R3, 0x1 ;  /* 0x000000010303781a */ /* 0x000fe40000000200 */
[----:B------:R-:W-:Y:S02]  /*00b0*/  LEA R0, R5, R0, 0x8 ;  /* 0x0000000005007211 */ /* 0x000fe400078e40ff */
[----:B------:R-:W1:Y:S02]  /*00c0*/  LDC.64 R4, c[0x0][0x218] ;  /* 0x00008600ff047b82 */ /* 0x000e640000000a00 */
[----:B------:R-:W-:-:S04]  /*00d0*/  LEA.HI R3, R3, R0, RZ, 0x6 ;  /* 0x0000000003037211 */ /* 0x000fc800078f30ff */
[----:B------:R-:W-:-:S04]  /*00e0*/  SHF.R.S32.HI R3, RZ, 0x6, R3 ;  /* 0x00000006ff037819 */ /* 0x000fc80000011403 */
[----:B------:R-:W-:-:S04]  /*00f0*/  LEA.HI R2, R3, R3, RZ, 0x7 ;  /* 0x0000000303027211 */ /* 0x000fc800078f38ff */
[----:B------:R-:W-:-:S04]  /*0100*/  LOP3.LUT R2, R2, 0xffffff80, RZ, 0xc0, !PT ;  /* 0xffffff8002027812 */ /* 0x000fc800078ec0ff */
[----:B------:R-:W-:Y:S02]  /*0110*/  IADD3 R13, R3, -R2, RZ ;  /* 0x80000002030d7210 */ /* 0x000fe40007ffe0ff */
[----:B------:R-:W3:Y:S03]  /*0120*/  LDC.64 R2, c[0x0][0x210] ;  /* 0x00008400ff027b82 */ /* 0x000ee60000000a00 */
[----:B--2---:R-:W-:-:S06]  /*0130*/  IMAD.WIDE R6, R13, 0x4, R6 ;  /* 0x000000040d067825 */ /* 0x004fcc00078e0206 */
[----:B------:R-:W2:Y:S01]  /*0140*/  LDG.E.EL R6, desc[UR4][R6.64] ;  /* 0x0000000406067981 */ /* 0x000ea2000c2e1900 */
[----:B-1----:R-:W-:-:S05]  /*0150*/  IMAD.WIDE R4, R13, 0x4, R4 ;  /* 0x000000040d047825 */ /* 0x002fca00078e0204 */
[----:B------:R1:W2:Y:S01]  /*0160*/  LDG.E.EL R12, desc[UR4][R4.64] ;  /* 0x00000004040c7981 */ /* 0x0002a2000c2e1900 */
[----:B---3--:R-:W-:Y:S01]  /*0170*/  IMAD.WIDE R2, R0, 0x4, R2 ;  /* 0x0000000400027825 */ /* 0x008fe200078e0202 */
[----:B------:R-:W-:Y:S01]  /*0180*/  HFMA2.MMA R14, -RZ, RZ, 1.625, 0 ;  /* 0x3e800000ff0e7435 */ /* 0x000fe200000001ff */
[----:B-1----:R-:W1:Y:S04]  /*0190*/  LDC.64 R4, c[0x0][0x238] ;  /* 0x00008e00ff047b82 */ /* 0x002e680000000a00 */
[----:B------:R-:W3:Y:S01]  /*01a0*/  LDG.E.64 R2, desc[UR4][R2.64] ;  /* 0x0000000402027981 */ /* 0x000ee2000c1e1b00 */
[----:B----4-:R-:W-:-:S04]  /*01b0*/  IMAD.WIDE R8, R13, 0x4, R8 ;  /* 0x000000040d087825 */ /* 0x010fc800078e0208 */
[----:B-----5:R-:W-:Y:S02]  /*01c0*/  IMAD.WIDE R10, R13, 0x4, R10 ;  /* 0x000000040d0a7825 */ /* 0x020fe400078e020a */
[----:B------:R-:W4:Y:S04]  /*01d0*/  LDG.E.EL R8, desc[UR4][R8.64] ;  /* 0x0000000408087981 */ /* 0x000f28000c2e1900 */
[----:B------:R-:W4:Y:S01]  /*01e0*/  LDG.E.EL R11, desc[UR4][R10.64] ;  /* 0x000000040a0b7981 */ /* 0x000f22000c2e1900 */
[----:B-1----:R-:W-:-:S04]  /*01f0*/  IMAD.WIDE R4, R0, 0x4, R4 ;  /* 0x0000000400047825 */ /* 0x002fc800078e0204 */
[----:B--2---:R-:W-:-:S04]  /*0200*/  FADD R6, R6, 9.9999997473787516356e-06 ;  /* 0x3727c5ac06067421 */ /* 0x004fc80000000000 */
[----:B------:R-:W1:Y:S02]  /*0210*/  MUFU.SQRT R7, R6 ;  /* 0x0000000600077308 */ /* 0x000e640000002000 */
[C---:B-1----:R-:W-:Y:S02]  /*0220*/  FSETP.GT.AND P0, PT, R7.reuse, 8.50705917302346158658e+37, PT ;  /* 0x7e8000000700780b */ /* 0x042fe40003f04000 */
[----:B------:R-:W-:-:S11]  /*0230*/  FSETP.GEU.AND P1, PT, R7, 1.175494350822287508e-38, PT ;  /* 0x008000000700780b */ /* 0x000fd60003f2e000 */
[----:B------:R-:W-:-:S04]  /*0240*/  @P0 FMUL R7, R7, 0.25 ;  /* 0x3e80000007070820 */ /* 0x000fc80000400000 */
[----:B------:R-:W-:-:S06]  /*0250*/  @!P1 FMUL R7, R7, 16777216 ;  /* 0x4b80000007079820 */ /* 0x000fcc0000400000 */
[----:B------:R-:W1:Y:S01]  /*0260*/  MUFU.RCP R7, R7 ;  /* 0x0000000700077308 */ /* 0x000e620000001000 */
[----:B------:R-:W-:Y:S01]  /*0270*/  FSEL R14, R14, 1, P0 ;  /* 0x3f8000000e0e7808 */ /* 0x000fe20000000000 */
[----:B---3--:R-:W-:-:S04]  /*0280*/  FADD R2, R2, -R12 ;  /* 0x8000000c02027221 */ /* 0x008fc80000000000 */
[----:B------:R-:W-:Y:S01]  /*0290*/  @!P1 FMUL R14, R14, 16777216 ;  /* 0x4b8000000e0e9820 */ /* 0x000fe20000400000 */
[----:B------:R-:W-:-:S03]  /*02a0*/  FADD R3, R3, -R12 ;  /* 0x8000000c03037221 */ /* 0x000fc60000000000 */
[----:B-1----:R-:W-:-:S04]  /*02b0*/  FMUL R14, R7, R14 ;  /* 0x0000000e070e7220 */ /* 0x002fc80000400000 */
[-C--:B------:R-:W-:Y:S01]  /*02c0*/  FMUL R2, R2, R14.reuse ;  /* 0x0000000e02027220 */ /* 0x080fe20000400000 */
[----:B------:R-:W-:-:S03]  /*02d0*/  FMUL R14, R3, R14 ;  /* 0x0000000e030e7220 */ /* 0x000fc60000400000 */
[C-C-:B----4-:R-:W-:Y:S01]  /*02e0*/  FFMA R2, R8.reuse, R2, R11.reuse ;  /* 0x0000000208027223 */ /* 0x150fe2000000000b */
[----:B------:R-:W-:-:S05]  /*02f0*/  FFMA R3, R8, R14, R11 ;  /* 0x0000000e08037223 */ /* 0x000fca000000000b */
[----:B------:R-:W-:Y:S01]  /*0300*/  STG.E.64 desc[UR4][R4.64], R2 ;  /* 0x0000000204007986 */ /* 0x000fe2000c101b04 */
[----:B------:R-:W-:Y:S05]  /*0310*/  EXIT ;  /* 0x000000000000794d */ /* 0x000fea0003800000 */
.L_x_0:
[----:B------:R-:W-:-:S00]  /*0320*/  BRA `(.L_x_0) ;  /* 0xfffffffc00fc7947 */ /* 0x000fc0000383ffff */
[----:B------:R-:W-:-:S00]  /*0330*/  NOP ;  /* 0x0000000000007918 */ /* 0x000fc00000000000 */
        /* <DEDUP_REMOVED lines=12> */
.L_x_1:


//--------------------- .nv.global.init           --------------------------
	.section	.nv.global.init,"aw",@progbits
.nv.global.init:
	.type		_$_str,@object
	.size		_$_str,(_$_str_$_2 - _$_str)
_$_str:
        /*0000*/ 	.byte	0x5f, 0x5f, 0x43, 0x55, 0x44, 0x41, 0x5f, 0x46, 0x54, 0x5a, 0x00
	.type		_$_str_$_2,@object
	.size		_$_str_$_2,(.L_1 - _$_str_$_2)
_$_str_$_2:
        /*000b*/ 	.byte	0x5f, 0x5f, 0x43, 0x55, 0x44, 0x41, 0x5f, 0x50, 0x52, 0x45, 0x43, 0x5f, 0x53, 0x51, 0x52, 0x54
        /*001b*/ 	.byte	0x00
.L_1:


//--------------------- .nv.constant0.triton_poi_fused__native_batch_norm_legit_no_training_2 --------------------------
	.section	.nv.constant0.triton_poi_fused__native_batch_norm_legit_no_training_2,"a",@progbits
	.sectionflags	@""
	.align	4
.nv.constant0.triton_poi_fused__native_batch_norm_legit_no_training_2:
	.zero		580
